//
// Generated by LLVM NVPTX Back-End
//

.version 6.0
.target sm_62
.address_size 64

    .file   1 "/home/maleadt/Julia/CUDAnative/src/execution.jl"
    // .globl   ptxcall_Kernel_5

.visible .entry ptxcall_Kernel_5(
    .param .align 8 .b8 ptxcall_Kernel_5_param_0[24],
    .param .align 8 .b8 ptxcall_Kernel_5_param_1[88],
    .param .align 1 .b8 ptxcall_Kernel_5_param_2[6],
    .param .align 8 .b8 ptxcall_Kernel_5_param_3[48],
    .param .align 8 .b8 ptxcall_Kernel_5_param_4[16]
)
{
    .reg .pred  %p<18>;
    .reg .s16   %rs<19>;
    .reg .f32   %f<18>;
    .reg .s32   %r<8>;
    .reg .s64   %rd<91>;

    ld.param.u64    %rd1, [ptxcall_Kernel_5_param_4];
    ld.param.u64    %rd43, [ptxcall_Kernel_5_param_4+8];
    mov.u32 %r1, %ctaid.x;
    mov.u32 %r2, %ntid.x;
    mul.wide.u32    %rd2, %r2, %r1;
    mov.u32 %r3, %tid.x;
    cvt.u64.u32 %rd3, %r3;
    add.s64     %rd44, %rd3, %rd2;
    add.s64     %rd45, %rd44, 1;
    mul.lo.s64  %rd46, %rd1, %rd43;
    setp.lt.s64 %p1, %rd46, %rd45;
    @%p1 bra    LBB0_7;
    setp.ne.s64 %p2, %rd1, 0;
    @%p2 bra    LBB0_3;
    bra.uni     LBB0_2;
LBB0_3:
    ld.param.u64    %rd42, [ptxcall_Kernel_5_param_3+40];
    ld.param.u64    %rd41, [ptxcall_Kernel_5_param_3+32];
    ld.param.u64    %rd40, [ptxcall_Kernel_5_param_3+24];
    ld.param.u64    %rd39, [ptxcall_Kernel_5_param_3+16];
    ld.param.u64    %rd38, [ptxcall_Kernel_5_param_3+8];
    ld.param.u64    %rd37, [ptxcall_Kernel_5_param_3];
    ld.param.u8     %rs12, [ptxcall_Kernel_5_param_2+5];
    ld.param.u8     %rs11, [ptxcall_Kernel_5_param_2+4];
    ld.param.u8     %rs10, [ptxcall_Kernel_5_param_2+3];
    ld.param.u8     %rs9, [ptxcall_Kernel_5_param_2+2];
    ld.param.u8     %rs8, [ptxcall_Kernel_5_param_2+1];
    ld.param.u8     %rs7, [ptxcall_Kernel_5_param_2];
    ld.param.u64    %rd36, [ptxcall_Kernel_5_param_1+80];
    ld.param.u64    %rd34, [ptxcall_Kernel_5_param_1+64];
    ld.param.f32    %f4, [ptxcall_Kernel_5_param_1+52];
    ld.param.f32    %f3, [ptxcall_Kernel_5_param_1+48];
    ld.param.u64    %rd32, [ptxcall_Kernel_5_param_1+40];
    ld.param.u64    %rd30, [ptxcall_Kernel_5_param_1+24];
    ld.param.u64    %rd29, [ptxcall_Kernel_5_param_1+16];
    ld.param.u64    %rd27, [ptxcall_Kernel_5_param_1];
    ld.param.u64    %rd26, [ptxcall_Kernel_5_param_0+16];
    ld.param.u64    %rd24, [ptxcall_Kernel_5_param_0];
    add.s64     %rd18, %rd2, %rd3;
    or.b64      %rd47, %rd18, %rd1;
    and.b64     %rd48, %rd47, -4294967296;
    setp.ne.s64 %p3, %rd48, 0;
    @%p3 bra    LBB0_5;
    bra.uni     LBB0_4;
LBB0_5:
    div.s64     %rd90, %rd18, %rd1;
    bra.uni     LBB0_6;
LBB0_4:
    cvt.u32.u64 %r4, %rd1;
    cvt.u32.u64 %r5, %rd18;
    div.u32     %r6, %r5, %r4;
    cvt.u64.u32 %rd90, %r6;
LBB0_6:
    mul.lo.s64  %rd49, %rd90, %rd1;
    sub.s64     %rd50, %rd18, %rd49;
    add.s64     %rd51, %rd50, 1;
    add.s64     %rd52, %rd90, 1;
    and.b16     %rs13, %rs7, 1;
    setp.eq.b16 %p4, %rs13, 1;
    not.pred    %p5, %p4;
    selp.b64    %rd53, %rd37, %rd51, %p5;
    and.b16     %rs14, %rs8, 1;
    setp.eq.b16 %p6, %rs14, 1;
    not.pred    %p7, %p6;
    selp.b64    %rd54, %rd38, %rd52, %p7;
    and.b16     %rs15, %rs9, 1;
    setp.eq.b16 %p8, %rs15, 1;
    not.pred    %p9, %p8;
    selp.b64    %rd55, %rd39, %rd51, %p9;
    and.b16     %rs16, %rs10, 1;
    setp.eq.b16 %p10, %rs16, 1;
    not.pred    %p11, %p10;
    selp.b64    %rd56, %rd40, %rd52, %p11;
    and.b16     %rs17, %rs11, 1;
    setp.eq.b16 %p12, %rs17, 1;
    not.pred    %p13, %p12;
    selp.b64    %rd57, %rd41, %rd51, %p13;
    and.b16     %rs18, %rs12, 1;
    setp.eq.b16 %p14, %rs18, 1;
    not.pred    %p15, %p14;
    selp.b64    %rd58, %rd42, %rd51, %p15;
    mov.u64     %rd59, 0;
    max.s64     %rd60, %rd27, %rd59;
    add.s64     %rd61, %rd54, -1;
    mul.lo.s64  %rd62, %rd61, %rd60;
    add.s64     %rd63, %rd62, %rd53;
    shl.b64     %rd64, %rd63, 2;
    add.s64     %rd65, %rd29, %rd64;
    add.s64     %rd66, %rd65, -4;
    cvta.to.global.u64  %rd67, %rd66;
    ld.global.f32   %f5, [%rd67];
    max.s64     %rd68, %rd30, %rd59;
    add.s64     %rd69, %rd56, -1;
    mul.lo.s64  %rd70, %rd69, %rd68;
    add.s64     %rd71, %rd70, %rd55;
    shl.b64     %rd72, %rd71, 2;
    add.s64     %rd73, %rd32, %rd72;
    add.s64     %rd74, %rd73, -4;
    cvta.to.global.u64  %rd75, %rd74;
    ld.global.f32   %f6, [%rd75];
    shl.b64     %rd76, %rd57, 2;
    add.s64     %rd77, %rd34, %rd76;
    add.s64     %rd78, %rd77, -4;
    cvta.to.global.u64  %rd79, %rd78;
    ld.global.f32   %f7, [%rd79];
    shl.b64     %rd80, %rd58, 2;
    add.s64     %rd81, %rd36, %rd80;
    add.s64     %rd82, %rd81, -4;
    cvta.to.global.u64  %rd83, %rd82;
    ld.global.f32   %f8, [%rd83];
    setp.eq.f32 %p16, %f8, %f3;
    selp.f32    %f9, %f4, %f3, %p16;
    selp.f32    %f10, %f3, %f4, %p16;
    setp.neu.f32    %p17, %f7, %f4;
    selp.f32    %f11, %f9, %f4, %p17;
    neg.f32     %f12, %f3;
    fma.rn.f32  %f13, %f5, %f5, %f12;
    neg.f32     %f14, %f13;
    add.f32     %f15, %f11, %f10;
    mul.f32     %f16, %f14, %f6;
    mul.f32     %f17, %f16, %f15;
    max.s64     %rd84, %rd24, %rd59;
    mul.lo.s64  %rd85, %rd90, %rd84;
    add.s64     %rd86, %rd50, %rd85;
    shl.b64     %rd87, %rd86, 2;
    add.s64     %rd88, %rd26, %rd87;
    cvta.to.global.u64  %rd89, %rd88;
    st.global.f32   [%rd89], %f17;
LBB0_7:
    ret;
LBB0_2:
    .loc 1 53 0
    trap;
}


// ===== COMPILED SASS (sm_100) =====

	.target	sm_100

	.elftype	@"ET_EXEC"


//--------------------- .note.nv.tkinfo           --------------------------
	.section	.note.nv.tkinfo,"",@"SHT_NOTE"
	.sectionflags	@"SHF_NOTE_NV_TKINFO"
	.tkinfo
        /*0018*/ 	.word	0x00000002
        /*0030*/ 	.string	""
        /*0030*/ 	.string	"ptxas"
        /*0030*/ 	.string	"Cuda compilation tools, release 13.0, V13.0.88"
        /*0030*/ 	.string	"Build cuda_13.0.r13.0/compiler.36424714_0"
        /*0030*/ 	.string	"-arch sm_100 "



//--------------------- .note.nv.cuinfo           --------------------------
	.section	.note.nv.cuinfo,"",@"SHT_NOTE"
	.sectionflags	@"SHF_NOTE_NV_CUINFO"
        /*0018*/ 	.short	0x0002
        /*001a*/ 	.short	0x003e
        /*001c*/ 	.short	0x0082
	.zero		2


//--------------------- .nv.info                  --------------------------
	.section	.nv.info,"",@"SHT_CUDA_INFO"
	.align	4


	//----- nvinfo : EIATTR_REGCOUNT
	.align		4
        /*0000*/ 	.byte	0x04, 0x2f
        /*0002*/ 	.short	(.L_1 - .L_0)
	.align		4
.L_0:
        /*0004*/ 	.word	index@(ptxcall_Kernel_5)
        /*0008*/ 	.word	0x00000018


	//----- nvinfo : EIATTR_FRAME_SIZE
	.align		4
.L_1:
        /*000c*/ 	.byte	0x04, 0x11
        /*000e*/ 	.short	(.L_3 - .L_2)
	.align		4
.L_2:
        /*0010*/ 	.word	index@($__internal_0_$__cuda_sm20_div_s64)
        /*0014*/ 	.word	0x00000000


	//----- nvinfo : EIATTR_FRAME_SIZE
	.align		4
.L_3:
        /*0018*/ 	.byte	0x04, 0x11
        /*001a*/ 	.short	(.L_5 - .L_4)
	.align		4
.L_4:
        /*001c*/ 	.word	index@(ptxcall_Kernel_5)
        /*0020*/ 	.word	0x00000000


	//----- nvinfo : EIATTR_MIN_STACK_SIZE
	.align		4
.L_5:
        /*0024*/ 	.byte	0x04, 0x12
        /*0026*/ 	.short	(.L_7 - .L_6)
	.align		4
.L_6:
        /*0028*/ 	.word	index@(ptxcall_Kernel_5)
        /*002c*/ 	.word	0x00000000
.L_7:


//--------------------- .nv.compat                --------------------------
	.section	.nv.compat,"",@"SHT_CUDA_COMPAT_INFO"
	.align	4
        /*0000*/ 	.byte	0x02, 0x09, 0x00, 0x00, 0x02, 0x02, 0x01, 0x00, 0x02, 0x05, 0x05, 0x00, 0x03, 0x07, 0x01, 0x01
        /*0010*/ 	.byte	0x02, 0x03, 0x00, 0x00, 0x02, 0x06, 0x01, 0x00, 0x04, 0x0b, 0x08, 0x00, 0x09, 0x00, 0x00, 0x00
        /*0020*/ 	.byte	0x00, 0x00, 0x00, 0x00


//--------------------- .nv.info.ptxcall_Kernel_5 --------------------------
	.section	.nv.info.ptxcall_Kernel_5,"",@"SHT_CUDA_INFO"
	.sectionflags	@""
	.align	4


	//----- nvinfo : EIATTR_CUDA_API_VERSION
	.align		4
        /*0000*/ 	.byte	0x04, 0x37
        /*0002*/ 	.short	(.L_9 - .L_8)
.L_8:
        /*0004*/ 	.word	0x00000082


	//----- nvinfo : EIATTR_KPARAM_INFO
	.align		4
.L_9:
        /*0008*/ 	.byte	0x04, 0x17
        /*000a*/ 	.short	(.L_11 - .L_10)
.L_10:
        /*000c*/ 	.word	0x00000000
        /*0010*/ 	.short	0x0004
        /*0012*/ 	.short	0x00a8
        /*0014*/ 	.byte	0x00, 0xf0, 0x41, 0x00


	//----- nvinfo : EIATTR_KPARAM_INFO
	.align		4
.L_11:
        /*0018*/ 	.byte	0x04, 0x17
        /*001a*/ 	.short	(.L_13 - .L_12)
.L_12:
        /*001c*/ 	.word	0x00000000
        /*0020*/ 	.short	0x0003
        /*0022*/ 	.short	0x0078
        /*0024*/ 	.byte	0x00, 0xf0, 0xc1, 0x00


	//----- nvinfo : EIATTR_KPARAM_INFO
	.align		4
.L_13:
        /*0028*/ 	.byte	0x04, 0x17
        /*002a*/ 	.short	(.L_15 - .L_14)
.L_14:
        /*002c*/ 	.word	0x00000000
        /*0030*/ 	.short	0x0002
        /*0032*/ 	.short	0x0070
        /*0034*/ 	.byte	0x00, 0xf0, 0x19, 0x00


	//----- nvinfo : EIATTR_KPARAM_INFO
	.align		4
.L_15:
        /*0038*/ 	.byte	0x04, 0x17
        /*003a*/ 	.short	(.L_17 - .L_16)
.L_16:
        /*003c*/ 	.word	0x00000000
        /*0040*/ 	.short	0x0001
        /*0042*/ 	.short	0x0018
        /*0044*/ 	.byte	0x00, 0xf0, 0x61, 0x01


	//----- nvinfo : EIATTR_KPARAM_INFO
	.align		4
.L_17:
        /*0048*/ 	.byte	0x04, 0x17
        /*004a*/ 	.short	(.L_19 - .L_18)
.L_18:
        /*004c*/ 	.word	0x00000000
        /*0050*/ 	.short	0x0000
        /*0052*/ 	.short	0x0000
        /*0054*/ 	.byte	0x00, 0xf0, 0x61, 0x00


	//----- nvinfo : EIATTR_SPARSE_MMA_MASK
	.align		4
.L_19:
        /*0058*/ 	.byte	0x03, 0x50
        /*005a*/ 	.short	0x0000


	//----- nvinfo : EIATTR_MAXREG_COUNT
	.align		4
        /*005c*/ 	.byte	0x03, 0x1b
        /*005e*/ 	.short	0x00ff


	//----- nvinfo : EIATTR_MERCURY_ISA_VERSION
	.align		4
        /*0060*/ 	.byte	0x03, 0x5f
        /*0062*/ 	.short	0x0101


	//----- nvinfo : EIATTR_VRC_CTA_INIT_COUNT
	.align		4
        /*0064*/ 	.byte	0x02, 0x4a
	.zero		1
	.zero		1


	//----- nvinfo : EIATTR_EXIT_INSTR_OFFSETS
	.align		4
        /*0068*/ 	.byte	0x04, 0x1c
        /*006a*/ 	.short	(.L_21 - .L_20)


	//   ....[0]....
.L_20:
        /*006c*/ 	.word	0x00000100


	//   ....[1]....
        /*0070*/ 	.word	0x000009c0


	//----- nvinfo : EIATTR_CRS_STACK_SIZE
	.align		4
.L_21:
        /*0074*/ 	.byte	0x04, 0x1e
        /*0076*/ 	.short	(.L_23 - .L_22)
.L_22:
        /*0078*/ 	.word	0x00000000


	//----- nvinfo : EIATTR_CBANK_PARAM_SIZE
	.align		4
.L_23:
        /*007c*/ 	.byte	0x03, 0x19
        /*007e*/ 	.short	0x00b8


	//----- nvinfo : EIATTR_PARAM_CBANK
	.align		4
        /*0080*/ 	.byte	0x04, 0x0a
        /*0082*/ 	.short	(.L_25 - .L_24)
	.align		4
.L_24:
        /*0084*/ 	.word	index@(.nv.constant0.ptxcall_Kernel_5)
        /*0088*/ 	.short	0x0380
        /*008a*/ 	.short	0x00b8


	//----- nvinfo : EIATTR_SW_WAR
	.align		4
.L_25:
        /*008c*/ 	.byte	0x04, 0x36
        /*008e*/ 	.short	(.L_27 - .L_26)
.L_26:
        /*0090*/ 	.word	0x00000008
.L_27:


//--------------------- .nv.callgraph             --------------------------
	.section	.nv.callgraph,"",@"SHT_CUDA_CALLGRAPH"
	.align	4
	.sectionentsize	8
	.align		4
        /*0000*/ 	.word	0x00000000
	.align		4
        /*0004*/ 	.word	0xffffffff
	.align		4
        /*0008*/ 	.word	0x00000000
	.align		4
        /*000c*/ 	.word	0xfffffffe
	.align		4
        /*0010*/ 	.word	0x00000000
	.align		4
        /*0014*/ 	.word	0xfffffffd
	.align		4
        /*0018*/ 	.word	0x00000000
	.align		4
        /*001c*/ 	.word	0xfffffffc


//--------------------- .text.ptxcall_Kernel_5    --------------------------
	.section	.text.ptxcall_Kernel_5,"ax",@progbits
	.align	128
        .global         ptxcall_Kernel_5
        .type           ptxcall_Kernel_5,@function
        .size           ptxcall_Kernel_5,(.L_x_5 - ptxcall_Kernel_5)
        .other          ptxcall_Kernel_5,@"STO_CUDA_ENTRY STV_DEFAULT"
ptxcall_Kernel_5:
.text.ptxcall_Kernel_5:
[----:B------:R-:W-:Y:S01]  /*0000*/  LDC R1, c[0x0][0x37c] ;  /* 0x0000df00ff017b82 */ /* 0x000fe20000000800 */
[----:B------:R-:W0:Y:S07]  /*0010*/  S2R R5, SR_TID.X ;  /* 0x0000000000057919 */ /* 0x000e2e0000002100 */
[----:B------:R-:W1:Y:S01]  /*0020*/  S2UR UR7, SR_CTAID.X ;  /* 0x00000000000779c3 */ /* 0x000e620000002500 */
[----:B------:R-:W2:Y:S01]  /*0030*/  LDCU.64 UR10, c[0x0][0x428] ;  /* 0x00008500ff0a77ac */ /* 0x000ea20008000a00 */
[----:B------:R-:W2:Y:S06]  /*0040*/  LDCU.64 UR8, c[0x0][0x430] ;  /* 0x00008600ff0877ac */ /* 0x000eac0008000a00 */
[----:B------:R-:W1:Y:S01]  /*0050*/  LDC R2, c[0x0][0x360] ;  /* 0x0000d800ff027b82 */ /* 0x000e620000000800 */
[----:B--2---:R-:W-:-:S02]  /*0060*/  UIMAD UR6, UR11, UR8, URZ ;  /* 0x000000080b0672a4 */ /* 0x004fc4000f8e02ff */
[----:B------:R-:W-:Y:S02]  /*0070*/  UIMAD.WIDE.U32 UR4, UR10, UR8, URZ ;  /* 0x000000080a0472a5 */ /* 0x000fe4000f8e00ff */
[----:B------:R-:W-:-:S04]  /*0080*/  UIMAD UR6, UR10, UR9, UR6 ;  /* 0x000000090a0672a4 */ /* 0x000fc8000f8e0206 */
[----:B------:R-:W-:Y:S01]  /*0090*/  UIADD3 UR5, UPT, UPT, UR5, UR6, URZ ;  /* 0x0000000605057290 */ /* 0x000fe2000fffe0ff */
[----:B-1----:R-:W-:-:S03]  /*00a0*/  IMAD.WIDE.U32 R2, R2, UR7, RZ ;  /* 0x0000000702027c25 */ /* 0x002fc6000f8e00ff */
[----:B0-----:R-:W-:Y:S02]  /*00b0*/  IADD3 R0, P1, P2, R5, 0x1, R2 ;  /* 0x0000000105007810 */ /* 0x001fe40007a3e002 */
[----:B------:R-:W-:Y:S02]  /*00c0*/  IMAD.U32 R7, RZ, RZ, UR5 ;  /* 0x00000005ff077e24 */ /* 0x000fe4000f8e00ff */
[----:B------:R-:W-:Y:S02]  /*00d0*/  ISETP.LE.U32.AND P0, PT, R0, UR4, PT ;  /* 0x0000000400007c0c */ /* 0x000fe4000bf03070 */
[----:B------:R-:W-:-:S04]  /*00e0*/  IADD3.X R0, PT, PT, RZ, RZ, R3, P1, P2 ;  /* 0x000000ffff007210 */ /* 0x000fc80000fe4403 */
[----:B------:R-:W-:-:S13]  /*00f0*/  ISETP.GE.AND.EX P0, PT, R7, R0, PT, P0 ;  /* 0x000000000700720c */ /* 0x000fda0003f06300 */
[----:B------:R-:W-:Y:S05]  /*0100*/  @!P0 EXIT ;  /* 0x000000000000894d */ /* 0x000fea0003800000 */
[----:B------:R-:W-:-:S04]  /*0110*/  UISETP.NE.U32.AND UP0, UPT, UR10, URZ, UPT ;  /* 0x000000ff0a00728c */ /* 0x000fc8000bf05070 */
[----:B------:R-:W-:-:S09]  /*0120*/  UISETP.NE.AND.EX UP0, UPT, UR11, URZ, UPT, UP0 ;  /* 0x000000ff0b00728c */ /* 0x000fd2000bf05300 */
[----:B------:R-:W-:Y:S05]  /*0130*/  BRA.U UP0, `(.L_x_0) ;  /* 0x0000000100047547 */ /* 0x000fea000b800000 */
[----:B------:R-:W-:Y:S05]  /*0140*/  BPT.TRAP 0x1 ;  /* 0x000000040000795c */ /* 0x000fea0000300000 */
.L_x_0:
[----:B------:R-:W-:Y:S01]  /*0150*/  IADD3 R4, P0, PT, R2, R5, RZ ;  /* 0x0000000502047210 */ /* 0x000fe20007f1e0ff */
[----:B------:R-:W0:Y:S01]  /*0160*/  LDC.U8 R0, c[0x0][0x3f5] ;  /* 0x0000fd40ff007b82 */ /* 0x000e220000000000 */
[----:B------:R-:W1:Y:S01]  /*0170*/  LDCU.64 UR8, c[0x0][0x358] ;  /* 0x00006b00ff0877ac */ /* 0x000e620008000a00 */
[----:B------:R-:W-:Y:S02]  /*0180*/  BSSY.RECONVERGENT B0, `(.L_x_1) ;  /* 0x0000022000007945 */ /* 0x000fe40003800200 */
[----:B------:R-:W-:-:S04]  /*0190*/  IMAD.X R5, RZ, RZ, R3, P0 ;  /* 0x000000ffff057224 */ /* 0x000fc800000e0603 */
[----:B------:R-:W2:Y:S01]  /*01a0*/  LDC.U8 R6, c[0x0][0x3f4] ;  /* 0x0000fd00ff067b82 */ /* 0x000ea20000000000 */
[----:B------:R-:W-:-:S04]  /*01b0*/  LOP3.LUT R2, R5, UR11, RZ, 0xfc, !PT ;  /* 0x0000000b05027c12 */ /* 0x000fc8000f8efcff */
[----:B------:R-:W-:-:S03]  /*01c0*/  ISETP.NE.U32.AND P0, PT, R2, RZ, PT ;  /* 0x000000ff0200720c */ /* 0x000fc60003f05070 */
[----:B------:R-:W3:Y:S08]  /*01d0*/  LDC.U8 R7, c[0x0][0x3f3] ;  /* 0x0000fcc0ff077b82 */ /* 0x000ef00000000000 */
[----:B------:R-:W4:Y:S08]  /*01e0*/  LDC.U8 R8, c[0x0][0x3f2] ;  /* 0x0000fc80ff087b82 */ /* 0x000f300000000000 */
[----:B------:R-:W0:Y:S08]  /*01f0*/  LDC.U8 R9, c[0x0][0x3f1] ;  /* 0x0000fc40ff097b82 */ /* 0x000e300000000000 */
[----:B------:R-:W0:Y:S01]  /*0200*/  LDC.U8 R10, c[0x0][0x3f0] ;  /* 0x0000fc00ff0a7b82 */ /* 0x000e220000000000 */
[----:B-1----:R-:W-:Y:S05]  /*0210*/  @P0 BRA `(.L_x_2) ;  /* 0x0000000000500947 */ /* 0x002fea0003800000 */
[----:B------:R-:W1:Y:S01]  /*0220*/  I2F.U32.RP R11, UR10 ;  /* 0x0000000a000b7d06 */ /* 0x000e620008209000 */
[----:B------:R-:W-:-:S07]  /*0230*/  ISETP.NE.U32.AND P2, PT, RZ, UR10, PT ;  /* 0x0000000aff007c0c */ /* 0x000fce000bf45070 */
[----:B-1----:R-:W1:Y:S02]  /*0240*/  MUFU.RCP R11, R11 ;  /* 0x0000000b000b7308 */ /* 0x002e640000001000 */
[----:B-1----:R-:W-:-:S06]  /*0250*/  VIADD R2, R11, 0xffffffe ;  /* 0x0ffffffe0b027836 */ /* 0x002fcc0000000000 */
[----:B------:R1:W5:Y:S02]  /*0260*/  F2I.FTZ.U32.TRUNC.NTZ R3, R2 ;  /* 0x0000000200037305 */ /* 0x000364000021f000 */
[----:B-1----:R-:W-:Y:S02]  /*0270*/  IMAD.MOV.U32 R2, RZ, RZ, RZ ;  /* 0x000000ffff027224 */ /* 0x002fe400078e00ff */
[----:B-----5:R-:W-:-:S04]  /*0280*/  IMAD.MOV R13, RZ, RZ, -R3 ;  /* 0x000000ffff0d7224 */ /* 0x020fc800078e0a03 */
[----:B------:R-:W-:-:S04]  /*0290*/  IMAD R13, R13, UR10, RZ ;  /* 0x0000000a0d0d7c24 */ /* 0x000fc8000f8e02ff */
[----:B------:R-:W-:-:S06]  /*02a0*/  IMAD.HI.U32 R3, R3, R13, R2 ;  /* 0x0000000d03037227 */ /* 0x000fcc00078e0002 */
[----:B------:R-:W-:-:S04]  /*02b0*/  IMAD.HI.U32 R2, R3, R4, RZ ;  /* 0x0000000403027227 */ /* 0x000fc800078e00ff */
[----:B------:R-:W-:-:S04]  /*02c0*/  IMAD.MOV R3, RZ, RZ, -R2 ;  /* 0x000000ffff037224 */ /* 0x000fc800078e0a02 */
[----:B------:R-:W-:-:S05]  /*02d0*/  IMAD R3, R3, UR10, R4 ;  /* 0x0000000a03037c24 */ /* 0x000fca000f8e0204 */
[----:B------:R-:W-:-:S13]  /*02e0*/  ISETP.GE.U32.AND P0, PT, R3, UR10, PT ;  /* 0x0000000a03007c0c */ /* 0x000fda000bf06070 */
[----:B------:R-:W-:Y:S02]  /*02f0*/  @P0 VIADD R3, R3, -UR10 ;  /* 0x8000000a03030c36 */ /* 0x000fe40008000000 */
[----:B------:R-:W-:-:S03]  /*0300*/  @P0 VIADD R2, R2, 0x1 ;  /* 0x0000000102020836 */ /* 0x000fc60000000000 */
[----:B------:R-:W-:Y:S01]  /*0310*/  ISETP.GE.U32.AND P1, PT, R3, UR10, PT ;  /* 0x0000000a03007c0c */ /* 0x000fe2000bf26070 */
[----:B------:R-:W-:-:S12]  /*0320*/  IMAD.MOV.U32 R3, RZ, RZ, RZ ;  /* 0x000000ffff037224 */ /* 0x000fd800078e00ff */
[----:B------:R-:W-:Y:S01]  /*0330*/  @P1 VIADD R2, R2, 0x1 ;  /* 0x0000000102021836 */ /* 0x000fe20000000000 */
[----:B------:R-:W-:Y:S01]  /*0340*/  @!P2 LOP3.LUT R2, RZ, UR10, RZ, 0x33, !PT ;  /* 0x0000000aff02ac12 */ /* 0x000fe2000f8e33ff */
[----:B------:R-:W-:Y:S06]  /*0350*/  BRA `(.L_x_3) ;  /* 0x0000000000107947 */ /* 0x000fec0003800000 */
.L_x_2:
[----:B------:R-:W-:-:S07]  /*0360*/  MOV R2, 0x380 ;  /* 0x0000038000027802 */ /* 0x000fce0000000f00 */
[----:B0-234-:R-:W-:Y:S05]  /*0370*/  CALL.REL.NOINC `($__internal_0_$__cuda_sm20_div_s64) ;  /* 0x0000000400947944 */ /* 0x01dfea0003c00000 */
[----:B------:R-:W-:Y:S02]  /*0380*/  IMAD.MOV.U32 R2, RZ, RZ, R11 ;  /* 0x000000ffff027224 */ /* 0x000fe400078e000b */
[----:B------:R-:W-:-:S07]  /*0390*/  IMAD.MOV.U32 R3, RZ, RZ, R12 ;  /* 0x000000ffff037224 */ /* 0x000fce00078e000c */
.L_x_3:
[----:B------:R-:W-:Y:S05]  /*03a0*/  BSYNC.RECONVERGENT B0 ;  /* 0x0000000000007941 */ /* 0x000fea0003800200 */
.L_x_1:
[----:B------:R-:W1:Y:S01]  /*03b0*/  LDCU.64 UR18, c[0x0][0x428] ;  /* 0x00008500ff1277ac */ /* 0x000e620008000a00 */
[----:B0-----:R-:W-:Y:S02]  /*03c0*/  LOP3.LUT R9, R9, 0x1, RZ, 0xc0, !PT ;  /* 0x0000000109097812 */ /* 0x001fe400078ec0ff */
[----:B------:R-:W-:Y:S01]  /*03d0*/  LOP3.LUT R10, R10, 0x1, RZ, 0xc0, !PT ;  /* 0x000000010a0a7812 */ /* 0x000fe200078ec0ff */
[----:B------:R-:W0:Y:S01]  /*03e0*/  LDCU.128 UR12, c[0x0][0x400] ;  /* 0x00008000ff0c77ac */ /* 0x000e220008000c00 */
[----:B------:R-:W-:Y:S02]  /*03f0*/  ISETP.NE.U32.AND P0, PT, R9, 0x1, PT ;  /* 0x000000010900780c */ /* 0x000fe40003f05070 */
[----:B------:R-:W-:Y:S01]  /*0400*/  IADD3 R9, P2, PT, RZ, -R2, RZ ;  /* 0x80000002ff097210 */ /* 0x000fe20007f5e0ff */
[----:B------:R-:W5:Y:S01]  /*0410*/  LDCU.128 UR20, c[0x0][0x390] ;  /* 0x00007200ff1477ac */ /* 0x000f620008000c00 */
[----:B------:R-:W-:Y:S02]  /*0420*/  ISETP.NE.U32.AND P1, PT, R10, 0x1, PT ;  /* 0x000000010a00780c */ /* 0x000fe40003f25070 */
[----:B--2---:R-:W-:Y:S01]  /*0430*/  LOP3.LUT R6, R6, 0x1, RZ, 0xc0, !PT ;  /* 0x0000000106067812 */ /* 0x004fe200078ec0ff */
[----:B------:R-:W-:Y:S01]  /*0440*/  IMAD.X R10, RZ, RZ, ~R3, P2 ;  /* 0x000000ffff0a7224 */ /* 0x000fe200010e0e03 */
[----:B---3--:R-:W-:Y:S01]  /*0450*/  LOP3.LUT R7, R7, 0x1, RZ, 0xc0, !PT ;  /* 0x0000000107077812 */ /* 0x008fe200078ec0ff */
[----:B------:R-:W2:Y:S01]  /*0460*/  LDCU.64 UR4, c[0x0][0x3f8] ;  /* 0x00007f00ff0477ac */ /* 0x000ea20008000a00 */
[----:B------:R-:W-:-:S02]  /*0470*/  ISETP.NE.U32.AND P2, PT, R6, 0x1, PT ;  /* 0x000000010600780c */ /* 0x000fc40003f45070 */
[----:B------:R-:W-:Y:S01]  /*0480*/  ISETP.NE.U32.AND P3, PT, R7, 0x1, PT ;  /* 0x000000010700780c */ /* 0x000fe20003f65070 */
[----:B-1----:R-:W-:Y:S01]  /*0490*/  IMAD R6, R10, UR18, RZ ;  /* 0x000000120a067c24 */ /* 0x002fe2000f8e02ff */
[----:B------:R-:W1:Y:S01]  /*04a0*/  LDCU.64 UR16, c[0x0][0x418] ;  /* 0x00008300ff1077ac */ /* 0x000e620008000a00 */
[----:B------:R-:W-:Y:S01]  /*04b0*/  IADD3 R17, P6, PT, R2, 0x1, RZ ;  /* 0x0000000102117810 */ /* 0x000fe20007fde0ff */
[----:B------:R-:W-:Y:S01]  /*04c0*/  IMAD.WIDE.U32 R4, R9, UR18, R4 ;  /* 0x0000001209047c25 */ /* 0x000fe2000f8e0004 */
[----:B----4-:R-:W-:Y:S01]  /*04d0*/  LOP3.LUT R8, R8, 0x1, RZ, 0xc0, !PT ;  /* 0x0000000108087812 */ /* 0x010fe200078ec0ff */
[----:B------:R-:W3:Y:S01]  /*04e0*/  LDCU.64 UR6, c[0x0][0x3b0] ;  /* 0x00007600ff0677ac */ /* 0x000ee20008000a00 */
[----:B0-----:R-:W-:Y:S01]  /*04f0*/  SEL R21, R17, UR12, !P0 ;  /* 0x0000000c11157c07 */ /* 0x001fe2000c000000 */
[----:B------:R-:W-:Y:S01]  /*0500*/  IMAD R7, R9, UR19, R6 ;  /* 0x0000001309077c24 */ /* 0x000fe2000f8e0206 */
[----:B------:R-:W-:Y:S01]  /*0510*/  LOP3.LUT R6, R0, 0x1, RZ, 0xc0, !PT ;  /* 0x0000000100067812 */ /* 0x000fe200078ec0ff */
[----:B------:R-:W-:Y:S01]  /*0520*/  IMAD.X R12, RZ, RZ, R3, P6 ;  /* 0x000000ffff0c7224 */ /* 0x000fe200030e0603 */
[----:B------:R-:W0:Y:S01]  /*0530*/  LDCU.64 UR18, c[0x0][0x3d8] ;  /* 0x00007b00ff1277ac */ /* 0x000e220008000a00 */
[----:B------:R-:W-:Y:S01]  /*0540*/  IADD3 R0, P5, PT, R4, 0x1, RZ ;  /* 0x0000000104007810 */ /* 0x000fe20007fbe0ff */
[----:B------:R-:W4:Y:S01]  /*0550*/  @P3 LDC R17, c[0x0][0x410] ;  /* 0x00010400ff113b82 */ /* 0x000f220000000800 */
[----:B------:R-:W-:Y:S01]  /*0560*/  ISETP.NE.U32.AND P6, PT, R6, 0x1, PT ;  /* 0x000000010600780c */ /* 0x000fe20003fc5070 */
[----:B------:R-:W-:Y:S01]  /*0570*/  IMAD.IADD R5, R5, 0x1, R7 ;  /* 0x0000000105057824 */ /* 0x000fe200078e0207 */
[----:B------:R-:W-:Y:S01]  /*0580*/  ISETP.NE.U32.AND P4, PT, R8, 0x1, PT ;  /* 0x000000010800780c */ /* 0x000fe20003f85070 */
[----:B-----5:R-:W-:Y:S01]  /*0590*/  UISETP.GT.U32.AND UP0, UPT, UR22, URZ, UPT ;  /* 0x000000ff1600728c */ /* 0x020fe2000bf04070 */
[----:B------:R-:W-:Y:S01]  /*05a0*/  SEL R6, R12, UR13, !P0 ;  /* 0x0000000d0c067c07 */ /* 0x000fe2000c000000 */
[----:B------:R-:W-:Y:S01]  /*05b0*/  IMAD.X R13, RZ, RZ, R5, P5 ;  /* 0x000000ffff0d7224 */ /* 0x000fe200028e0605 */
[C---:B------:R-:W-:Y:S01]  /*05c0*/  SEL R8, R0.reuse, UR14, !P4 ;  /* 0x0000000e00087c07 */ /* 0x040fe2000e000000 */
[----:B------:R-:W5:Y:S01]  /*05d0*/  @P3 LDC R12, c[0x0][0x414] ;  /* 0x00010500ff0c3b82 */ /* 0x000f620000000800 */
[C---:B--2---:R-:W-:Y:S01]  /*05e0*/  SEL R10, R0.reuse, UR4, !P1 ;  /* 0x00000004000a7c07 */ /* 0x044fe2000c800000 */
[----:B------:R-:W-:Y:S01]  /*05f0*/  UISETP.GT.AND.EX UP0, UPT, UR23, URZ, UPT, UP0 ;  /* 0x000000ff1700728c */ /* 0x000fe2000bf04300 */
[----:B-1----:R-:W-:Y:S01]  /*0600*/  SEL R7, R0, UR16, !P2 ;  /* 0x0000001000077c07 */ /* 0x002fe2000d000000 */
[----:B---3--:R-:W-:Y:S01]  /*0610*/  UISETP.GT.U32.AND UP1, UPT, UR6, URZ, UPT ;  /* 0x000000ff0600728c */ /* 0x008fe2000bf24070 */
[----:B------:R-:W-:Y:S01]  /*0620*/  IADD3 R21, P0, PT, R21, -0x1, RZ ;  /* 0xffffffff15157810 */ /* 0x000fe20007f1e0ff */
[----:B------:R-:W-:Y:S01]  /*0630*/  USEL UR4, UR22, URZ, UP0 ;  /* 0x000000ff16047287 */ /* 0x000fe20008000000 */
[C---:B------:R-:W-:Y:S01]  /*0640*/  SEL R9, R13.reuse, UR15, !P4 ;  /* 0x0000000f0d097c07 */ /* 0x040fe2000e000000 */
[----:B------:R-:W1:Y:S01]  /*0650*/  @P6 LDC R0, c[0x0][0x420] ;  /* 0x00010800ff006b82 */ /* 0x000e620000000800 */
[C---:B------:R-:W-:Y:S01]  /*0660*/  SEL R11, R13.reuse, UR5, !P1 ;  /* 0x000000050d0b7c07 */ /* 0x040fe2000c800000 */
[----:B------:R-:W1:Y:S01]  /*0670*/  LDCU.64 UR14, c[0x0][0x3e8] ;  /* 0x00007d00ff0e77ac */ /* 0x000e620008000a00 */
[----:B------:R-:W-:-:S02]  /*0680*/  SEL R16, R13, UR17, !P2 ;  /* 0x000000110d107c07 */ /* 0x000fc4000d000000 */
[C---:B0-----:R-:W-:Y:S01]  /*0690*/  LEA R14, P1, R7.reuse, UR18, 0x2 ;  /* 0x00000012070e7c11 */ /* 0x041fe2000f8210ff */
[----:B------:R-:W0:Y:S01]  /*06a0*/  LDCU.64 UR12, c[0x0][0x3a8] ;  /* 0x00007500ff0c77ac */ /* 0x000e220008000a00 */
[----:B------:R-:W-:Y:S01]  /*06b0*/  IADD3.X R6, PT, PT, R6, -0x1, RZ, P0, !PT ;  /* 0xffffffff06067810 */ /* 0x000fe200007fe4ff */
[----:B------:R-:W2:Y:S01]  /*06c0*/  @P6 LDC R13, c[0x0][0x424] ;  /* 0x00010900ff0d6b82 */ /* 0x000ea20000000800 */
[----:B------:R-:W-:Y:S01]  /*06d0*/  LEA.HI.X R15, R7, UR19, R16, 0x2, P1 ;  /* 0x00000013070f7c11 */ /* 0x000fe200088f1410 */
[----:B------:R-:W-:Y:S01]  /*06e0*/  USEL UR5, UR23, URZ, UP0 ;  /* 0x000000ff17057287 */ /* 0x000fe20008000000 */
[----:B----4-:R-:W-:Y:S01]  /*06f0*/  IADD3 R17, P0, PT, R17, -0x1, RZ ;  /* 0xffffffff11117810 */ /* 0x010fe20007f1e0ff */
[----:B------:R-:W-:Y:S01]  /*0700*/  IMAD R16, R6, UR4, RZ ;  /* 0x0000000406107c24 */ /* 0x000fe2000f8e02ff */
[----:B------:R-:W-:Y:S01]  /*0710*/  UISETP.GT.AND.EX UP0, UPT, UR7, URZ, UPT, UP1 ;  /* 0x000000ff0700728c */ /* 0x000fe2000bf04310 */
[C---:B------:R-:W-:Y:S01]  /*0720*/  IMAD.WIDE.U32 R10, R21.reuse, UR4, R10 ;  /* 0x00000004150a7c25 */ /* 0x040fe2000f8e000a */
[----:B------:R-:W3:Y:S01]  /*0730*/  LDG.E R14, desc[UR8][R14.64+-0x4] ;  /* 0xfffffc080e0e7981 */ /* 0x000ee2000c1e1900 */
[----:B------:R-:W4:Y:S01]  /*0740*/  LDC.64 R6, c[0x0][0x3c0] ;  /* 0x0000f000ff067b82 */ /* 0x000f220000000a00 */
[----:B------:R-:W-:Y:S01]  /*0750*/  USEL UR4, UR6, URZ, UP0 ;  /* 0x000000ff06047287 */ /* 0x000fe20008000000 */
[----:B------:R-:W-:Y:S01]  /*0760*/  IMAD R19, R21, UR5, R16 ;  /* 0x0000000515137c24 */ /* 0x000fe2000f8e0210 */
[----:B-----5:R-:W-:Y:S01]  /*0770*/  IADD3.X R16, PT, PT, R12, -0x1, RZ, P0, !PT ;  /* 0xffffffff0c107810 */ /* 0x020fe200007fe4ff */
[----:B------:R-:W-:Y:S01]  /*0780*/  USEL UR5, UR7, URZ, UP0 ;  /* 0x000000ff07057287 */ /* 0x000fe20008000000 */
[----:B-1----:R-:W-:-:S03]  /*0790*/  LEA R12, P0, R0, UR14, 0x2 ;  /* 0x0000000e000c7c11 */ /* 0x002fc6000f8010ff */
[----:B------:R-:W-:Y:S02]  /*07a0*/  IMAD R16, R16, UR4, RZ ;  /* 0x0000000410107c24 */ /* 0x000fe4000f8e02ff */
[----:B------:R-:W-:Y:S02]  /*07b0*/  IMAD.IADD R19, R11, 0x1, R19 ;  /* 0x000000010b137824 */ /* 0x000fe400078e0213 */
[C---:B------:R-:W-:Y:S01]  /*07c0*/  IMAD R21, R17.reuse, UR5, R16 ;  /* 0x0000000511157c24 */ /* 0x040fe2000f8e0210 */
[----:B--2---:R-:W-:Y:S01]  /*07d0*/  LEA.HI.X R13, R0, UR15, R13, 0x2, P0 ;  /* 0x0000000f000d7c11 */ /* 0x004fe200080f140d */
[----:B------:R-:W-:Y:S01]  /*07e0*/  IMAD.WIDE.U32 R8, R17, UR4, R8 ;  /* 0x0000000411087c25 */ /* 0x000fe2000f8e0008 */
[C---:B0-----:R-:W-:Y:S01]  /*07f0*/  LEA R16, P0, R10.reuse, UR12, 0x2 ;  /* 0x0000000c0a107c11 */ /* 0x041fe2000f8010ff */
[----:B------:R-:W0:Y:S02]  /*0800*/  LDCU.64 UR4, c[0x0][0x380] ;  /* 0x00007000ff0477ac */ /* 0x000e240008000a00 */
[----:B------:R-:W-:Y:S01]  /*0810*/  IMAD.IADD R0, R9, 0x1, R21 ;  /* 0x0000000109007824 */ /* 0x000fe200078e0215 */
[----:B------:R-:W2:Y:S01]  /*0820*/  LDG.E R13, desc[UR8][R12.64+-0x4] ;  /* 0xfffffc080c0d7981 */ /* 0x000ea2000c1e1900 */
[----:B------:R-:W-:-:S02]  /*0830*/  LEA.HI.X R17, R10, UR13, R19, 0x2, P0 ;  /* 0x0000000d0a117c11 */ /* 0x000fc400080f1413 */
[----:B----4-:R-:W-:-:S04]  /*0840*/  LEA R6, P0, R8, R6, 0x2 ;  /* 0x0000000608067211 */ /* 0x010fc800078010ff */
[----:B------:R-:W-:Y:S01]  /*0850*/  LEA.HI.X R7, R8, R7, R0, 0x2, P0 ;  /* 0x0000000708077211 */ /* 0x000fe200000f1400 */
[----:B------:R-:W4:Y:S01]  /*0860*/  LDG.E R17, desc[UR8][R16.64+-0x4] ;  /* 0xfffffc0810117981 */ /* 0x000f22000c1e1900 */
[----:B------:R-:W3:Y:S03]  /*0870*/  LDC.64 R8, c[0x0][0x3c8] ;  /* 0x0000f200ff087b82 */ /* 0x000ee60000000a00 */
[----:B------:R-:W5:Y:S01]  /*0880*/  LDG.E R6, desc[UR8][R6.64+-0x4] ;  /* 0xfffffc0806067981 */ /* 0x000f62000c1e1900 */
[----:B0-----:R-:W-:-:S04]  /*0890*/  UISETP.GT.U32.AND UP0, UPT, UR4, URZ, UPT ;  /* 0x000000ff0400728c */ /* 0x001fc8000bf04070 */
[----:B------:R-:W-:-:S04]  /*08a0*/  UISETP.GT.AND.EX UP0, UPT, UR5, URZ, UPT, UP0 ;  /* 0x000000ff0500728c */ /* 0x000fc8000bf04300 */
[----:B------:R-:W-:Y:S02]  /*08b0*/  USEL UR4, UR4, URZ, UP0 ;  /* 0x000000ff04047287 */ /* 0x000fe40008000000 */
[----:B------:R-:W-:-:S04]  /*08c0*/  USEL UR5, UR5, URZ, UP0 ;  /* 0x000000ff05057287 */ /* 0x000fc80008000000 */
[----:B------:R-:W-:Y:S02]  /*08d0*/  IMAD R3, R3, UR4, RZ ;  /* 0x0000000403037c24 */ /* 0x000fe4000f8e02ff */
[----:B------:R-:W-:-:S04]  /*08e0*/  IMAD.WIDE.U32 R4, R2, UR4, R4 ;  /* 0x0000000402047c25 */ /* 0x000fc8000f8e0004 */
[----:B------:R-:W-:-:S04]  /*08f0*/  IMAD R3, R2, UR5, R3 ;  /* 0x0000000502037c24 */ /* 0x000fc8000f8e0203 */
[----:B------:R-:W-:Y:S01]  /*0900*/  IMAD.IADD R3, R5, 0x1, R3 ;  /* 0x0000000105037824 */ /* 0x000fe200078e0203 */
[----:B---3--:R-:W-:Y:S02]  /*0910*/  FSETP.NEU.AND P0, PT, R14, R9, PT ;  /* 0x000000090e00720b */ /* 0x008fe40003f0d000 */
[----:B--2---:R-:W-:-:S04]  /*0920*/  FSETP.NEU.AND P1, PT, R13, R8, PT ;  /* 0x000000080d00720b */ /* 0x004fc80003f2d000 */
[----:B------:R-:W-:-:S07]  /*0930*/  FSEL R0, R8, R9, !P1 ;  /* 0x0000000908007208 */ /* 0x000fce0004800000 */
[----:B------:R-:W-:Y:S01]  /*0940*/  @P0 FSEL R9, R9, R8, !P1 ;  /* 0x0000000809090208 */ /* 0x000fe20004800000 */
[----:B----4-:R-:W-:Y:S01]  /*0950*/  FFMA R17, R17, R17, -R8 ;  /* 0x0000001111117223 */ /* 0x010fe20000000808 */
[----:B------:R-:W-:-:S03]  /*0960*/  LEA R2, P0, R4, UR20, 0x2 ;  /* 0x0000001404027c11 */ /* 0x000fc6000f8010ff */
[----:B------:R-:W-:Y:S01]  /*0970*/  FADD R0, R0, R9 ;  /* 0x0000000900007221 */ /* 0x000fe20000000000 */
[----:B-----5:R-:W-:Y:S01]  /*0980*/  FMUL R17, R6, -R17 ;  /* 0x8000001106117220 */ /* 0x020fe20000400000 */
[----:B------:R-:W-:-:S03]  /*0990*/  LEA.HI.X R3, R4, UR21, R3, 0x2, P0 ;  /* 0x0000001504037c11 */ /* 0x000fc600080f1403 */
[----:B------:R-:W-:-:S05]  /*09a0*/  FMUL R17, R0, R17 ;  /* 0x0000001100117220 */ /* 0x000fca0000400000 */
[----:B------:R-:W-:Y:S01]  /*09b0*/  STG.E desc[UR8][R2.64], R17 ;  /* 0x0000001102007986 */ /* 0x000fe2000c101908 */
[----:B------:R-:W-:Y:S05]  /*09c0*/  EXIT ;  /* 0x000000000000794d */ /* 0x000fea0003800000 */
        .weak           $__internal_0_$__cuda_sm20_div_s64
        .type           $__internal_0_$__cuda_sm20_div_s64,@function
        .size           $__internal_0_$__cuda_sm20_div_s64,(.L_x_5 - $__internal_0_$__cuda_sm20_div_s64)
$__internal_0_$__cuda_sm20_div_s64:
[----:B------:R-:W0:Y:S01]  /*09d0*/  LDCU.64 UR6, c[0x0][0x428] ;  /* 0x00008500ff0677ac */ /* 0x000e220008000a00 */
[----:B------:R-:W-:Y:S01]  /*09e0*/  ISETP.GE.AND P3, PT, R5, RZ, PT ;  /* 0x000000ff0500720c */ /* 0x000fe20003f66270 */
[----:B0-----:R-:W-:Y:S02]  /*09f0*/  UIADD3 UR4, UP1, UPT, URZ, -UR6, URZ ;  /* 0x80000006ff047290 */ /* 0x001fe4000ff3e0ff */
[----:B------:R-:W-:Y:S02]  /*0a00*/  UISETP.GE.AND UP0, UPT, UR7, URZ, UPT ;  /* 0x000000ff0700728c */ /* 0x000fe4000bf06270 */
[----:B------:R-:W-:Y:S02]  /*0a10*/  UIADD3.X UR5, UPT, UPT, URZ, ~UR7, URZ, UP1, !UPT ;  /* 0x80000007ff057290 */ /* 0x000fe40008ffe4ff */
[----:B------:R-:W-:Y:S02]  /*0a20*/  USEL UR4, UR4, UR6, !UP0 ;  /* 0x0000000604047287 */ /* 0x000fe4000c000000 */
[----:B------:R-:W-:-:S09]  /*0a30*/  USEL UR5, UR5, UR7, !UP0 ;  /* 0x0000000705057287 */ /* 0x000fd2000c000000 */
[----:B------:R-:W0:Y:S08]  /*0a40*/  I2F.U64.RP R3, UR4 ;  /* 0x0000000400037d12 */ /* 0x000e300008309000 */
[----:B0-----:R-:W0:Y:S02]  /*0a50*/  MUFU.RCP R3, R3 ;  /* 0x0000000300037308 */ /* 0x001e240000001000 */
[----:B0-----:R-:W-:-:S06]  /*0a60*/  VIADD R12, R3, 0x1ffffffe ;  /* 0x1ffffffe030c7836 */ /* 0x001fcc0000000000 */
[----:B------:R-:W0:Y:S02]  /*0a70*/  F2I.U64.TRUNC R12, R12 ;  /* 0x0000000c000c7311 */ /* 0x000e24000020d800 */
[----:B0-----:R-:W-:-:S04]  /*0a80*/  IMAD.WIDE.U32 R14, R12, UR4, RZ ;  /* 0x000000040c0e7c25 */ /* 0x001fc8000f8e00ff */
[C---:B------:R-:W-:Y:S01]  /*0a90*/  IMAD R11, R12.reuse, UR5, R15 ;  /* 0x000000050c0b7c24 */ /* 0x040fe2000f8e020f */
[----:B------:R-:W-:Y:S01]  /*0aa0*/  IADD3 R17, P0, PT, RZ, -R14, RZ ;  /* 0x8000000eff117210 */ /* 0x000fe20007f1e0ff */
[----:B------:R-:W-:Y:S02]  /*0ab0*/  IMAD.MOV.U32 R15, RZ, RZ, R12 ;  /* 0x000000ffff0f7224 */ /* 0x000fe400078e000c */
[----:B------:R-:W-:Y:S02]  /*0ac0*/  IMAD R11, R13, UR4, R11 ;  /* 0x000000040d0b7c24 */ /* 0x000fe4000f8e020b */
[----:B------:R-:W-:-:S04]  /*0ad0*/  IMAD.HI.U32 R14, R12, R17, RZ ;  /* 0x000000110c0e7227 */ /* 0x000fc800078e00ff */
[----:B------:R-:W-:-:S04]  /*0ae0*/  IMAD.X R11, RZ, RZ, ~R11, P0 ;  /* 0x000000ffff0b7224 */ /* 0x000fc800000e0e0b */
[----:B------:R-:W-:-:S04]  /*0af0*/  IMAD.WIDE.U32 R14, P0, R12, R11, R14 ;  /* 0x0000000b0c0e7225 */ /* 0x000fc8000780000e */
[C---:B------:R-:W-:Y:S02]  /*0b00*/  IMAD R19, R13.reuse, R11, RZ ;  /* 0x0000000b0d137224 */ /* 0x040fe400078e02ff */
[----:B------:R-:W-:-:S04]  /*0b10*/  IMAD.HI.U32 R14, P1, R13, R17, R14 ;  /* 0x000000110d0e7227 */ /* 0x000fc8000782000e */
[----:B------:R-:W-:Y:S01]  /*0b20*/  IMAD.HI.U32 R3, R13, R11, RZ ;  /* 0x0000000b0d037227 */ /* 0x000fe200078e00ff */
[----:B------:R-:W-:-:S03]  /*0b30*/  IADD3 R15, P2, PT, R19, R14, RZ ;  /* 0x0000000e130f7210 */ /* 0x000fc60007f5e0ff */
[----:B------:R-:W-:Y:S02]  /*0b40*/  IMAD.X R3, R3, 0x1, R13, P0 ;  /* 0x0000000103037824 */ /* 0x000fe400000e060d */
[----:B------:R-:W-:-:S03]  /*0b50*/  IMAD.WIDE.U32 R12, R15, UR4, RZ ;  /* 0x000000040f0c7c25 */ /* 0x000fc6000f8e00ff */
[----:B------:R-:W-:Y:S01]  /*0b60*/  IADD3.X R11, PT, PT, RZ, RZ, R3, P2, P1 ;  /* 0x000000ffff0b7210 */ /* 0x000fe200017e2403 */
[----:B------:R-:W-:Y:S01]  /*0b70*/  IMAD R14, R15, UR5, R13 ;  /* 0x000000050f0e7c24 */ /* 0x000fe2000f8e020d */
[----:B------:R-:W-:-:S03]  /*0b80*/  IADD3 R13, P0, PT, RZ, -R12, RZ ;  /* 0x8000000cff0d7210 */ /* 0x000fc60007f1e0ff */
[----:B------:R-:W-:Y:S02]  /*0b90*/  IMAD R3, R11, UR4, R14 ;  /* 0x000000040b037c24 */ /* 0x000fe4000f8e020e */
[----:B------:R-:W-:-:S04]  /*0ba0*/  IMAD.HI.U32 R14, R15, R13, RZ ;  /* 0x0000000d0f0e7227 */ /* 0x000fc800078e00ff */
[----:B------:R-:W-:Y:S01]  /*0bb0*/  IMAD.X R12, RZ, RZ, ~R3, P0 ;  /* 0x000000ffff0c7224 */ /* 0x000fe200000e0e03 */
[----:B------:R-:W-:-:S03]  /*0bc0*/  IADD3 R3, P4, PT, RZ, -R4, RZ ;  /* 0x80000004ff037210 */ /* 0x000fc60007f9e0ff */
[----:B------:R-:W-:Y:S01]  /*0bd0*/  IMAD.WIDE.U32 R14, P0, R15, R12, R14 ;  /* 0x0000000c0f0e7225 */ /* 0x000fe2000780000e */
[----:B------:R-:W-:-:S03]  /*0be0*/  SEL R3, R3, R4, !P3 ;  /* 0x0000000403037207 */ /* 0x000fc60005800000 */
[----:B------:R-:W-:Y:S02]  /*0bf0*/  IMAD.X R17, RZ, RZ, ~R5, P4 ;  /* 0x000000ffff117224 */ /* 0x000fe400020e0e05 */
[----:B------:R-:W-:-:S03]  /*0c00*/  IMAD.HI.U32 R14, P1, R11, R13, R14 ;  /* 0x0000000d0b0e7227 */ /* 0x000fc6000782000e */
[----:B------:R-:W-:Y:S01]  /*0c10*/  SEL R17, R17, R5, !P3 ;  /* 0x0000000511117207 */ /* 0x000fe20005800000 */
[CC--:B------:R-:W-:Y:S02]  /*0c20*/  IMAD R13, R11.reuse, R12.reuse, RZ ;  /* 0x0000000c0b0d7224 */ /* 0x0c0fe400078e02ff */
[----:B------:R-:W-:-:S03]  /*0c30*/  IMAD.HI.U32 R12, R11, R12, RZ ;  /* 0x0000000c0b0c7227 */ /* 0x000fc600078e00ff */
[----:B------:R-:W-:Y:S01]  /*0c40*/  IADD3 R14, P2, PT, R13, R14, RZ ;  /* 0x0000000e0d0e7210 */ /* 0x000fe20007f5e0ff */
[----:B------:R-:W-:Y:S02]  /*0c50*/  IMAD.X R11, R12, 0x1, R11, P0 ;  /* 0x000000010c0b7824 */ /* 0x000fe400000e060b */
[----:B------:R-:W-:Y:S02]  /*0c60*/  IMAD.MOV.U32 R13, RZ, RZ, RZ ;  /* 0x000000ffff0d7224 */ /* 0x000fe400078e00ff */
[----:B------:R-:W-:Y:S01]  /*0c70*/  IMAD.HI.U32 R12, R14, R3, RZ ;  /* 0x000000030e0c7227 */ /* 0x000fe200078e00ff */
[----:B------:R-:W-:-:S03]  /*0c80*/  IADD3.X R11, PT, PT, RZ, RZ, R11, P2, P1 ;  /* 0x000000ffff0b7210 */ /* 0x000fc600017e240b */
[----:B------:R-:W-:-:S04]  /*0c90*/  IMAD.WIDE.U32 R12, R14, R17, R12 ;  /* 0x000000110e0c7225 */ /* 0x000fc800078e000c */
[C---:B------:R-:W-:Y:S02]  /*0ca0*/  IMAD R15, R11.reuse, R17, RZ ;  /* 0x000000110b0f7224 */ /* 0x040fe400078e02ff */
[----:B------:R-:W-:-:S04]  /*0cb0*/  IMAD.HI.U32 R12, P0, R11, R3, R12 ;  /* 0x000000030b0c7227 */ /* 0x000fc8000780000c */
[----:B------:R-:W-:Y:S01]  /*0cc0*/  IMAD.HI.U32 R11, R11, R17, RZ ;  /* 0x000000110b0b7227 */ /* 0x000fe200078e00ff */
[----:B------:R-:W-:-:S03]  /*0cd0*/  IADD3 R15, P1, PT, R15, R12, RZ ;  /* 0x0000000c0f0f7210 */ /* 0x000fc60007f3e0ff */
[----:B------:R-:W-:Y:S02]  /*0ce0*/  IMAD.X R11, RZ, RZ, R11, P0 ;  /* 0x000000ffff0b7224 */ /* 0x000fe400000e060b */
[----:B------:R-:W-:-:S04]  /*0cf0*/  IMAD.WIDE.U32 R12, R15, UR4, RZ ;  /* 0x000000040f0c7c25 */ /* 0x000fc8000f8e00ff */
[----:B------:R-:W-:Y:S01]  /*0d00*/  IMAD.X R11, RZ, RZ, R11, P1 ;  /* 0x000000ffff0b7224 */ /* 0x000fe200008e060b */
[----:B------:R-:W-:Y:S01]  /*0d10*/  IADD3 R12, P1, PT, -R12, R3, RZ ;  /* 0x000000030c0c7210 */ /* 0x000fe20007f3e1ff */
[----:B------:R-:W-:-:S03]  /*0d20*/  IMAD R14, R15, UR5, R13 ;  /* 0x000000050f0e7c24 */ /* 0x000fc6000f8e020d */
[----:B------:R-:W-:Y:S01]  /*0d30*/  ISETP.GE.U32.AND P0, PT, R12, UR4, PT ;  /* 0x000000040c007c0c */ /* 0x000fe2000bf06070 */
[----:B------:R-:W-:-:S04]  /*0d40*/  IMAD R14, R11, UR4, R14 ;  /* 0x000000040b0e7c24 */ /* 0x000fc8000f8e020e */
[----:B------:R-:W-:Y:S01]  /*0d50*/  IMAD.X R16, R17, 0x1, ~R14, P1 ;  /* 0x0000000111107824 */ /* 0x000fe200008e0e0e */
[----:B------:R-:W-:Y:S02]  /*0d60*/  IADD3 R3, P1, PT, R12, -UR4, RZ ;  /* 0x800000040c037c10 */ /* 0x000fe4000ff3e0ff */
[----:B------:R-:W-:Y:S02]  /*0d70*/  IADD3 R14, P2, PT, R15, 0x1, RZ ;  /* 0x000000010f0e7810 */ /* 0x000fe40007f5e0ff */
[C---:B------:R-:W-:Y:S02]  /*0d80*/  ISETP.GE.U32.AND.EX P0, PT, R16.reuse, UR5, PT, P0 ;  /* 0x0000000510007c0c */ /* 0x040fe4000bf06100 */
[----:B------:R-:W-:Y:S02]  /*0d90*/  IADD3.X R13, PT, PT, R16, ~UR5, RZ, P1, !PT ;  /* 0x80000005100d7c10 */ /* 0x000fe40008ffe4ff */
[----:B------:R-:W-:Y:S01]  /*0da0*/  SEL R3, R3, R12, P0 ;  /* 0x0000000c03037207 */ /* 0x000fe20000000000 */
[----:B------:R-:W-:Y:S01]  /*0db0*/  IMAD.X R12, RZ, RZ, R11, P2 ;  /* 0x000000ffff0c7224 */ /* 0x000fe200010e060b */
[----:B------:R-:W-:-:S02]  /*0dc0*/  SEL R14, R14, R15, P0 ;  /* 0x0000000f0e0e7207 */ /* 0x000fc40000000000 */
[----:B------:R-:W-:Y:S02]  /*0dd0*/  SEL R13, R13, R16, P0 ;  /* 0x000000100d0d7207 */ /* 0x000fe40000000000 */
[----:B------:R-:W-:Y:S02]  /*0de0*/  ISETP.GE.U32.AND P1, PT, R3, UR4, PT ;  /* 0x0000000403007c0c */ /* 0x000fe4000bf26070 */
[----:B------:R-:W-:Y:S02]  /*0df0*/  SEL R3, R12, R11, P0 ;  /* 0x0000000b0c037207 */ /* 0x000fe40000000000 */
[----:B------:R-:W-:Y:S02]  /*0e00*/  IADD3 R11, P2, PT, R14, 0x1, RZ ;  /* 0x000000010e0b7810 */ /* 0x000fe40007f5e0ff */
[----:B------:R-:W-:Y:S02]  /*0e10*/  ISETP.GE.U32.AND.EX P0, PT, R13, UR5, PT, P1 ;  /* 0x000000050d007c0c */ /* 0x000fe4000bf06110 */
[----:B------:R-:W-:Y:S01]  /*0e20*/  LOP3.LUT R13, R5, UR7, RZ, 0x3c, !PT ;  /* 0x00000007050d7c12 */ /* 0x000fe2000f8e3cff */
[----:B------:R-:W-:Y:S01]  /*0e30*/  IMAD.X R12, RZ, RZ, R3, P2 ;  /* 0x000000ffff0c7224 */ /* 0x000fe200010e0603 */
[----:B------:R-:W-:-:S02]  /*0e40*/  SEL R11, R11, R14, P0 ;  /* 0x0000000e0b0b7207 */ /* 0x000fc40000000000 */
[----:B------:R-:W-:Y:S02]  /*0e50*/  ISETP.GE.AND P1, PT, R13, RZ, PT ;  /* 0x000000ff0d00720c */ /* 0x000fe40003f26270 */
[----:B------:R-:W-:Y:S02]  /*0e60*/  SEL R12, R12, R3, P0 ;  /* 0x000000030c0c7207 */ /* 0x000fe40000000000 */
[-C--:B------:R-:W-:Y:S02]  /*0e70*/  IADD3 R14, P2, PT, RZ, -R11.reuse, RZ ;  /* 0x8000000bff0e7210 */ /* 0x080fe40007f5e0ff */
[----:B------:R-:W-:Y:S02]  /*0e80*/  ISETP.NE.U32.AND P0, PT, RZ, UR6, PT ;  /* 0x00000006ff007c0c */ /* 0x000fe4000bf05070 */
[----:B------:R-:W-:Y:S01]  /*0e90*/  SEL R11, R14, R11, !P1 ;  /* 0x0000000b0e0b7207 */ /* 0x000fe20004800000 */
[----:B------:R-:W-:Y:S01]  /*0ea0*/  IMAD.X R3, RZ, RZ, ~R12, P2 ;  /* 0x000000ffff037224 */ /* 0x000fe200010e0e0c */
[----:B------:R-:W-:-:S04]  /*0eb0*/  ISETP.NE.AND.EX P0, PT, RZ, UR7, PT, P0 ;  /* 0x00000007ff007c0c */ /* 0x000fc8000bf05300 */
[----:B------:R-:W-:Y:S01]  /*0ec0*/  SEL R12, R3, R12, !P1 ;  /* 0x0000000c030c7207 */ /* 0x000fe20004800000 */
[----:B------:R-:W-:Y:S01]  /*0ed0*/  IMAD.MOV.U32 R3, RZ, RZ, 0x0 ;  /* 0x00000000ff037424 */ /* 0x000fe200078e00ff */
[----:B------:R-:W-:Y:S02]  /*0ee0*/  SEL R11, R11, 0xffffffff, P0 ;  /* 0xffffffff0b0b7807 */ /* 0x000fe40000000000 */
[----:B------:R-:W-:Y:S01]  /*0ef0*/  SEL R12, R12, 0xffffffff, P0 ;  /* 0xffffffff0c0c7807 */ /* 0x000fe20000000000 */
[----:B------:R-:W-:Y:S06]  /*0f00*/  RET.REL.NODEC R2 `(ptxcall_Kernel_5) ;  /* 0xfffffff0023c7950 */ /* 0x000fec0003c3ffff */
.L_x_4:
[----:B------:R-:W-:-:S00]  /*0f10*/  BRA `(.L_x_4) ;  /* 0xfffffffc00fc7947 */ /* 0x000fc0000383ffff */
[----:B------:R-:W-:-:S00]  /*0f20*/  NOP ;  /* 0x0000000000007918 */ /* 0x000fc00000000000 */
        /* <DEDUP_REMOVED lines=13> */
.L_x_5:


//--------------------- .nv.shared.reserved.0     --------------------------
	.section	.nv.shared.reserved.0,"aw",@nobits
	.weak		__nv_reservedSMEM_offset_0_alias
	.size		__nv_reservedSMEM_offset_0_alias, 0, 64
	.other		__nv_reservedSMEM_offset_0_alias,@"STO_CUDA_RESERVED_SHARED STV_DEFAULT"
__nv_reservedSMEM_offset_0_alias:
	.zero		0
	.zero		64


//--------------------- .nv.constant0.ptxcall_Kernel_5 --------------------------
	.section	.nv.constant0.ptxcall_Kernel_5,"a",@progbits
	.sectionflags	@""
	.align	4
.nv.constant0.ptxcall_Kernel_5:
	.zero		1080


//--------------------- SYMBOLS --------------------------

	.type		.nv.reservedSmem.offset0,@object
	.size		.nv.reservedSmem.offset0,0x4
